	.headerflags	@"EF_CUDA_TEXMODE_UNIFIED EF_CUDA_64BIT_ADDRESS EF_CUDA_ACCELERATORS EF_CUDA_SM90 EF_CUDA_VIRTUAL_SM(EF_CUDA_SM90)"
	.elftype	@"ET_EXEC"


//--------------------- .nv.info                  --------------------------
	.section	.nv.info,"",@"SHT_CUDA_INFO"
	.align	4


	//----- nvinfo : EIATTR_REGCOUNT
	.align		4
        /*0000*/ 	.byte	0x04, 0x2f
        /*0002*/ 	.short	(.L_1 - .L_0)
	.align		4
.L_0:
        /*0004*/ 	.word	index@(triton_poi_fused__unsafe_index_add_mul_sub_53)
        /*0008*/ 	.word	0x00000014


	//----- nvinfo : EIATTR_MIN_STACK_SIZE
	.align		4
.L_1:
        /*000c*/ 	.byte	0x04, 0x12
        /*000e*/ 	.short	(.L_3 - .L_2)
	.align		4
.L_2:
        /*0010*/ 	.word	index@(triton_poi_fused__unsafe_index_add_mul_sub_53)
        /*0014*/ 	.word	0x00000000


	//----- nvinfo : EIATTR_FRAME_SIZE
	.align		4
.L_3:
        /*0018*/ 	.byte	0x04, 0x11
        /*001a*/ 	.short	(.L_5 - .L_4)
	.align		4
.L_4:
        /*001c*/ 	.word	index@(triton_poi_fused__unsafe_index_add_mul_sub_53)
        /*0020*/ 	.word	0x00000000


	//----- nvinfo : EIATTR_MIN_STACK_SIZE
	.align		4
.L_5:
        /*0024*/ 	.byte	0x04, 0x12
        /*0026*/ 	.short	(.L_7 - .L_6)
	.align		4
.L_6:
        /*0028*/ 	.word	index@(triton_poi_fused__unsafe_index_add_mul_sub_53)
        /*002c*/ 	.word	0x00000000
.L_7:


//--------------------- .nv.info.triton_poi_fused__unsafe_index_add_mul_sub_53 --------------------------
	.section	.nv.info.triton_poi_fused__unsafe_index_add_mul_sub_53,"",@"SHT_CUDA_INFO"
	.sectionflags	@""
	.align	4


	//----- nvinfo : EIATTR_CUDA_API_VERSION
	.align		4
        /*0000*/ 	.byte	0x04, 0x37
        /*0002*/ 	.short	(.L_9 - .L_8)
.L_8:
        /*0004*/ 	.word	0x0000007c


	//----- nvinfo : EIATTR_KPARAM_INFO
	.align		4
.L_9:
        /*0008*/ 	.byte	0x04, 0x17
        /*000a*/ 	.short	(.L_11 - .L_10)
.L_10:
        /*000c*/ 	.word	0x00000000
        /*0010*/ 	.short	0x0006
        /*0012*/ 	.short	0x0030
        /*0014*/ 	.byte	0x00, 0xf0, 0x11, 0x00


	//----- nvinfo : EIATTR_KPARAM_INFO
	.align		4
.L_11:
        /*0018*/ 	.byte	0x04, 0x17
        /*001a*/ 	.short	(.L_13 - .L_12)
.L_12:
        /*001c*/ 	.word	0x00000000
        /*0020*/ 	.short	0x0005
        /*0022*/ 	.short	0x0028
        /*0024*/ 	.byte	0x00, 0xf4, 0x21, 0x00


	//----- nvinfo : EIATTR_KPARAM_INFO
	.align		4
.L_13:
        /*0028*/ 	.byte	0x04, 0x17
        /*002a*/ 	.short	(.L_15 - .L_14)
.L_14:
        /*002c*/ 	.word	0x00000000
        /*0030*/ 	.short	0x0004
        /*0032*/ 	.short	0x0020
        /*0034*/ 	.byte	0x00, 0xf4, 0x21, 0x00


	//----- nvinfo : EIATTR_KPARAM_INFO
	.align		4
.L_15:
        /*0038*/ 	.byte	0x04, 0x17
        /*003a*/ 	.short	(.L_17 - .L_16)
.L_16:
        /*003c*/ 	.word	0x00000000
        /*0040*/ 	.short	0x0003
        /*0042*/ 	.short	0x0018
        /*0044*/ 	.byte	0x00, 0xf4, 0x21, 0x00


	//----- nvinfo : EIATTR_KPARAM_INFO
	.align		4
.L_17:
        /*0048*/ 	.byte	0x04, 0x17
        /*004a*/ 	.short	(.L_19 - .L_18)
.L_18:
        /*004c*/ 	.word	0x00000000
        /*0050*/ 	.short	0x0002
        /*0052*/ 	.short	0x0010
        /*0054*/ 	.byte	0x00, 0xf4, 0x21, 0x00


	//----- nvinfo : EIATTR_KPARAM_INFO
	.align		4
.L_19:
        /*0058*/ 	.byte	0x04, 0x17
        /*005a*/ 	.short	(.L_21 - .L_20)
.L_20:
        /*005c*/ 	.word	0x00000000
        /*0060*/ 	.short	0x0001
        /*0062*/ 	.short	0x0008
        /*0064*/ 	.byte	0x00, 0xf4, 0x21, 0x00


	//----- nvinfo : EIATTR_KPARAM_INFO
	.align		4
.L_21:
        /*0068*/ 	.byte	0x04, 0x17
        /*006a*/ 	.short	(.L_23 - .L_22)
.L_22:
        /*006c*/ 	.word	0x00000000
        /*0070*/ 	.short	0x0000
        /*0072*/ 	.short	0x0000
        /*0074*/ 	.byte	0x00, 0xf4, 0x21, 0x00


	//----- nvinfo : EIATTR_SPARSE_MMA_MASK
	.align		4
.L_23:
        /*0078*/ 	.byte	0x03, 0x50
        /*007a*/ 	.short	0x0000


	//----- nvinfo : EIATTR_MAXREG_COUNT
	.align		4
        /*007c*/ 	.byte	0x03, 0x1b
        /*007e*/ 	.short	0x00ff


	//----- nvinfo : EIATTR_EXIT_INSTR_OFFSETS
	.align		4
        /*0080*/ 	.byte	0x04, 0x1c
        /*0082*/ 	.short	(.L_25 - .L_24)


	//   ....[0]....
.L_24:
        /*0084*/ 	.word	0x000003b0


	//----- nvinfo : EIATTR_REQNTID
	.align		4
.L_25:
        /*0088*/ 	.byte	0x04, 0x10
        /*008a*/ 	.short	(.L_27 - .L_26)
.L_26:
        /*008c*/ 	.word	0x00000080
        /*0090*/ 	.word	0x00000001
        /*0094*/ 	.word	0x00000001


	//----- nvinfo : EIATTR_CBANK_PARAM_SIZE
	.align		4
.L_27:
        /*0098*/ 	.byte	0x03, 0x19
        /*009a*/ 	.short	0x0034


	//----- nvinfo : EIATTR_PARAM_CBANK
	.align		4
        /*009c*/ 	.byte	0x04, 0x0a
        /*009e*/ 	.short	(.L_29 - .L_28)
	.align		4
.L_28:
        /*00a0*/ 	.word	index@(.nv.constant0.triton_poi_fused__unsafe_index_add_mul_sub_53)
        /*00a4*/ 	.short	0x0210
        /*00a6*/ 	.short	0x0034


	//----- nvinfo : EIATTR_SW_WAR
	.align		4
.L_29:
        /*00a8*/ 	.byte	0x04, 0x36
        /*00aa*/ 	.short	(.L_31 - .L_30)
.L_30:
        /*00ac*/ 	.word	0x00000008
.L_31:


//--------------------- .nv.callgraph             --------------------------
	.section	.nv.callgraph,"",@"SHT_CUDA_CALLGRAPH"
	.align	4
	.sectionentsize	8
	.align		4
        /*0000*/ 	.word	0x00000000
	.align		4
        /*0004*/ 	.word	0xffffffff
	.align		4
        /*0008*/ 	.word	0x00000000
	.align		4
        /*000c*/ 	.word	0xfffffffe
	.align		4
        /*0010*/ 	.word	0x00000000
	.align		4
        /*0014*/ 	.word	0xfffffffd
	.align		4
        /*0018*/ 	.word	0x00000000
	.align		4
        /*001c*/ 	.word	0xfffffffc


//--------------------- .text.triton_poi_fused__unsafe_index_add_mul_sub_53 --------------------------
	.section	.text.triton_poi_fused__unsafe_index_add_mul_sub_53,"ax",@progbits
	.align	128
        .global         triton_poi_fused__unsafe_index_add_mul_sub_53
        .type           triton_poi_fused__unsafe_index_add_mul_sub_53,@function
        .size           triton_poi_fused__unsafe_index_add_mul_sub_53,(.L_x_1 - triton_poi_fused__unsafe_index_add_mul_sub_53)
        .other          triton_poi_fused__unsafe_index_add_mul_sub_53,@"STO_CUDA_ENTRY STV_DEFAULT"
triton_poi_fused__unsafe_index_add_mul_sub_53:
.text.triton_poi_fused__unsafe_index_add_mul_sub_53:
[----:B------:R-:W-:Y:S01]  /*0000*/  LDC R1, c[0x0][0x28] ;  /* 0x00000a00ff017b82 */ /* 0x000fe20000000800 */
[----:B------:R-:W1:Y:S07]  /*0010*/  S2R R3, SR_TID.X ;  /* 0x0000000000037919 */ /* 0x000e6e0000002100 */
[----:B------:R-:W2:Y:S01]  /*0020*/  LDC.64 R8, c[0x0][0x210] ;  /* 0x00008400ff087b82 */ /* 0x000ea20000000a00 */
[----:B------:R-:W-:Y:S01]  /*0030*/  ULDC.64 UR4, c[0x0][0x208] ;  /* 0x0000820000047ab9 */ /* 0x000fe20000000a00 */
[----:B------:R-:W-:Y:S01]  /*0040*/  ULDC.64 UR6, c[0x0][0x220] ;  /* 0x0000880000067ab9 */ /* 0x000fe20000000a00 */
[----:B------:R-:W3:Y:S05]  /*0050*/  S2R R4, SR_CTAID.X ;  /* 0x0000000000047919 */ /* 0x000eea0000002500 */
[----:B------:R-:W4:Y:S01]  /*0060*/  LDC.64 R10, c[0x0][0x218] ;  /* 0x00008600ff0a7b82 */ /* 0x000f220000000a00 */
[----:B-1----:R-:W-:-:S05]  /*0070*/  LOP3.LUT R3, R3, 0x7f, RZ, 0xc0, !PT ;  /* 0x0000007f03037812 */ /* 0x002fca00078ec0ff */
[----:B---3--:R-:W-:-:S05]  /*0080*/  IMAD R0, R4, 0x80, R3 ;  /* 0x0000008004007824 */ /* 0x008fca00078e0203 */
[----:B------:R-:W-:-:S04]  /*0090*/  SHF.R.S32.HI R3, RZ, 0x1f, R0 ;  /* 0x0000001fff037819 */ /* 0x000fc80000011400 */
[----:B------:R-:W-:-:S04]  /*00a0*/  LEA.HI R5, R3, R0, RZ, 0x4 ;  /* 0x0000000003057211 */ /* 0x000fc800078f20ff */
[----:B------:R-:W-:Y:S02]  /*00b0*/  SHF.R.S32.HI R6, RZ, 0x4, R5 ;  /* 0x00000004ff067819 */ /* 0x000fe40000011405 */
[----:B------:R-:W-:Y:S02]  /*00c0*/  LOP3.LUT R5, R5, 0xfffffff0, RZ, 0xc0, !PT ;  /* 0xfffffff005057812 */ /* 0x000fe400078ec0ff */
[----:B------:R-:W-:-:S04]  /*00d0*/  LEA.HI R2, R6, R6, RZ, 0x4 ;  /* 0x0000000606027211 */ /* 0x000fc800078f20ff */
[----:B------:R-:W-:Y:S02]  /*00e0*/  LOP3.LUT R7, R2, 0xfffffff0, RZ, 0xc0, !PT ;  /* 0xfffffff002077812 */ /* 0x000fe400078ec0ff */
[----:B------:R-:W1:Y:S03]  /*00f0*/  LDC.64 R2, c[0x0][0x228] ;  /* 0x00008a00ff027b82 */ /* 0x000e660000000a00 */
[----:B------:R-:W-:-:S04]  /*0100*/  IMAD.IADD R7, R6, 0x1, -R7 ;  /* 0x0000000106077824 */ /* 0x000fc800078e0a07 */
[----:B--2---:R-:W-:-:S06]  /*0110*/  IMAD.WIDE R8, R7, 0x8, R8 ;  /* 0x0000000807087825 */ /* 0x004fcc00078e0208 */
[----:B------:R-:W2:Y:S01]  /*0120*/  LDG.E.EL.64 R8, desc[UR4][R8.64] ;  /* 0x0000000408087981 */ /* 0x000ea2000c2e1b00 */
[----:B------:R-:W-:-:S04]  /*0130*/  IMAD.IADD R5, R0, 0x1, -R5 ;  /* 0x0000000100057824 */ /* 0x000fc800078e0a05 */
[----:B----4-:R-:W-:-:S04]  /*0140*/  IMAD.WIDE R10, R5, 0x8, R10 ;  /* 0x00000008050a7825 */ /* 0x010fc800078e020a */
[----:B-1----:R-:W-:Y:S02]  /*0150*/  IMAD.WIDE R6, R5, 0x8, R2 ;  /* 0x0000000805067825 */ /* 0x002fe400078e0202 */
[----:B------:R-:W3:Y:S04]  /*0160*/  LDG.E.EL.64 R10, desc[UR4][R10.64] ;  /* 0x000000040a0a7981 */ /* 0x000ee8000c2e1b00 */
[----:B------:R-:W4:Y:S01]  /*0170*/  LDG.E.EL.64 R6, desc[UR4][R6.64] ;  /* 0x0000000406067981 */ /* 0x000f22000c2e1b00 */
[----:B--2---:R-:W-:-:S04]  /*0180*/  SHF.R.U32.HI R3, RZ, 0x1e, R9 ;  /* 0x0000001eff037819 */ /* 0x004fc80000011609 */
[----:B------:R-:W-:-:S04]  /*0190*/  LOP3.LUT R3, R3, 0x2, RZ, 0xc0, !PT ;  /* 0x0000000203037812 */ /* 0x000fc800078ec0ff */
[----:B------:R-:W-:Y:S02]  /*01a0*/  IADD3 R16, P0, R8, R3, RZ ;  /* 0x0000000308107210 */ /* 0x000fe40007f1e0ff */
[----:B------:R-:W1:Y:S01]  /*01b0*/  LDC.64 R2, c[0x0][0x230] ;  /* 0x00008c00ff027b82 */ /* 0x000e620000000a00 */
[----:B---3--:R-:W-:Y:S02]  /*01c0*/  LEA R14, P1, R10, UR6, 0x2 ;  /* 0x000000060a0e7c11 */ /* 0x008fe4000f8210ff */
[----:B------:R-:W-:Y:S01]  /*01d0*/  IMAD.X R17, RZ, RZ, R9, P0 ;  /* 0x000000ffff117224 */ /* 0x000fe200000e0609 */
[----:B------:R-:W-:Y:S02]  /*01e0*/  SHF.R.S32.HI R9, RZ, 0x18, R4 ;  /* 0x00000018ff097819 */ /* 0x000fe40000011404 */
[----:B------:R-:W-:Y:S02]  /*01f0*/  SHF.R.U32.HI R13, RZ, 0x1c, R11 ;  /* 0x0000001cff0d7819 */ /* 0x000fe4000001160b */
[----:B----4-:R-:W-:-:S02]  /*0200*/  SHF.R.U32.HI R4, RZ, 0x1c, R7 ;  /* 0x0000001cff047819 */ /* 0x010fc40000011607 */
[----:B------:R-:W-:Y:S02]  /*0210*/  SGXT R9, R9, 0x1 ;  /* 0x000000010909781a */ /* 0x000fe40000000200 */
[----:B------:R-:W-:Y:S01]  /*0220*/  LEA.HI.X R15, R10, UR7, R11, 0x2, P1 ;  /* 0x000000070a0f7c11 */ /* 0x000fe200088f140b */
[----:B------:R-:W-:Y:S01]  /*0230*/  IMAD.SHL.U32 R10, R16, 0x8, RZ ;  /* 0x00000008100a7824 */ /* 0x000fe200078e00ff */
[----:B------:R-:W-:Y:S02]  /*0240*/  LEA R11, P2, R6, UR6, 0x2 ;  /* 0x00000006060b7c11 */ /* 0x000fe4000f8410ff */
[----:B------:R-:W-:Y:S02]  /*0250*/  LOP3.LUT R4, R4, 0x8, RZ, 0xc0, !PT ;  /* 0x0000000804047812 */ /* 0x000fe400078ec0ff */
[----:B------:R-:W-:Y:S02]  /*0260*/  LOP3.LUT R13, R13, 0x8, RZ, 0xc0, !PT ;  /* 0x000000080d0d7812 */ /* 0x000fe400078ec0ff */
[----:B------:R-:W-:-:S02]  /*0270*/  LEA.HI R9, R9, R0, RZ, 0x8 ;  /* 0x0000000009097211 */ /* 0x000fc400078f40ff */
[----:B------:R-:W-:Y:S02]  /*0280*/  LEA.HI.X R7, R6, UR7, R7, 0x2, P2 ;  /* 0x0000000706077c11 */ /* 0x000fe400090f1407 */
[----:B------:R-:W-:Y:S01]  /*0290*/  IADD3 R6, P2, P3, R10, R11, R4 ;  /* 0x0000000b0a067210 */ /* 0x000fe20007b5e004 */
[----:B-1----:R-:W-:Y:S01]  /*02a0*/  IMAD.WIDE R2, R5, 0x4, R2 ;  /* 0x0000000405027825 */ /* 0x002fe200078e0202 */
[----:B------:R-:W-:Y:S02]  /*02b0*/  SHF.L.U64.HI R12, R16, 0x3, R17 ;  /* 0x00000003100c7819 */ /* 0x000fe40000010211 */
[----:B------:R-:W-:Y:S02]  /*02c0*/  IADD3 R8, P1, P0, R10, R14, R13 ;  /* 0x0000000e0a087210 */ /* 0x000fe4000783e00d */
[----:B------:R-:W-:Y:S01]  /*02d0*/  SHF.R.S32.HI R4, RZ, 0x8, R9 ;  /* 0x00000008ff047819 */ /* 0x000fe20000011409 */
[----:B------:R-:W2:Y:S01]  /*02e0*/  LDG.E.EL R2, desc[UR4][R2.64] ;  /* 0x0000000402027981 */ /* 0x000ea2000c2e1900 */
[----:B------:R-:W-:-:S02]  /*02f0*/  IADD3.X R9, R12, R15, RZ, P1, P0 ;  /* 0x0000000f0c097210 */ /* 0x000fc40000fe04ff */
[----:B------:R-:W-:Y:S01]  /*0300*/  IADD3.X R7, R12, R7, RZ, P2, P3 ;  /* 0x000000070c077210 */ /* 0x000fe200017e64ff */
[----:B------:R-:W-:Y:S02]  /*0310*/  IMAD.SHL.U32 R11, R4, 0x4, RZ ;  /* 0x00000004040b7824 */ /* 0x000fe400078e00ff */
[----:B------:R-:W1:Y:S02]  /*0320*/  LDC.64 R4, c[0x0][0x238] ;  /* 0x00008e00ff047b82 */ /* 0x000e640000000a00 */
[----:B------:R-:W-:-:S04]  /*0330*/  IMAD.WIDE R8, R11, 0x4, R8 ;  /* 0x000000040b087825 */ /* 0x000fc800078e0208 */
[----:B------:R-:W-:Y:S02]  /*0340*/  IMAD.WIDE R6, R11, 0x4, R6 ;  /* 0x000000040b067825 */ /* 0x000fe400078e0206 */
[----:B------:R-:W3:Y:S04]  /*0350*/  LDG.E.EL R9, desc[UR4][R8.64] ;  /* 0x0000000408097981 */ /* 0x000ee8000c2e1900 */
[----:B------:R-:W3:Y:S01]  /*0360*/  LDG.E.EL R6, desc[UR4][R6.64] ;  /* 0x0000000406067981 */ /* 0x000ee2000c2e1900 */
[----:B-1----:R-:W-:-:S04]  /*0370*/  IMAD.WIDE R4, R0, 0x4, R4 ;  /* 0x0000000400047825 */ /* 0x002fc800078e0204 */
[----:B---3--:R-:W-:-:S04]  /*0380*/  FADD R10, -R9, R6 ;  /* 0x00000006090a7221 */ /* 0x008fc80000000100 */
[----:B--2---:R-:W-:-:S05]  /*0390*/  FFMA R11, R2, R10, R9 ;  /* 0x0000000a020b7223 */ /* 0x004fca0000000009 */
[----:B------:R-:W-:Y:S01]  /*03a0*/  STG.E desc[UR4][R4.64], R11 ;  /* 0x0000000b04007986 */ /* 0x000fe2000c101904 */
[----:B------:R-:W-:Y:S05]  /*03b0*/  EXIT ;  /* 0x000000000000794d */ /* 0x000fea0003800000 */
.L_x_0:
[----:B------:R-:W-:-:S00]  /*03c0*/  BRA `(.L_x_0) ;  /* 0xfffffffc00fc7947 */ /* 0x000fc0000383ffff */
[----:B------:R-:W-:-:S00]  /*03d0*/  NOP ;  /* 0x0000000000007918 */ /* 0x000fc00000000000 */
        /* <DEDUP_REMOVED lines=10> */
.L_x_1:


//--------------------- .nv.constant0.triton_poi_fused__unsafe_index_add_mul_sub_53 --------------------------
	.section	.nv.constant0.triton_poi_fused__unsafe_index_add_mul_sub_53,"a",@progbits
	.sectionflags	@""
	.align	4
.nv.constant0.triton_poi_fused__unsafe_index_add_mul_sub_53:
	.zero		580
